//
// Generated by NVIDIA NVVM Compiler
//
// Compiler Build ID: CL-36424714
// Cuda compilation tools, release 13.0, V13.0.88
// Based on NVVM 20.0.0
//

.version 9.0
.target sm_100
.address_size 64

	// .globl	_Z6ghostsiiPd

.visible .entry _Z6ghostsiiPd(
	.param .u32 _Z6ghostsiiPd_param_0,
	.param .u32 _Z6ghostsiiPd_param_1,
	.param .u64 .ptr .align 1 _Z6ghostsiiPd_param_2
)
{
	.reg .b32 	%r<10>;
	.reg .b64 	%rd<18>;
	.reg .b64 	%fd<5>;

	ld.param.u32 	%r1, [_Z6ghostsiiPd_param_0];
	ld.param.u32 	%r2, [_Z6ghostsiiPd_param_1];
	ld.param.u64 	%rd1, [_Z6ghostsiiPd_param_2];
	cvta.to.global.u64 	%rd2, %rd1;
	mov.u32 	%r3, %tid.x;
	add.s32 	%r4, %r1, 2;
	mad.lo.s32 	%r5, %r4, %r3, %r4;
	mul.wide.s32 	%rd3, %r5, 8;
	add.s64 	%rd4, %rd2, %rd3;
	ld.global.f64 	%fd1, [%rd4+16];
	st.global.f64 	[%rd4], %fd1;
	mul.wide.s32 	%rd5, %r1, 8;
	add.s64 	%rd6, %rd4, %rd5;
	ld.global.f64 	%fd2, [%rd6+-8];
	st.global.f64 	[%rd6+8], %fd2;
	shl.b32 	%r6, %r4, 1;
	cvt.s64.s32 	%rd7, %r6;
	cvt.u64.u32 	%rd8, %r3;
	add.s64 	%rd9, %rd7, %rd8;
	shl.b64 	%rd10, %rd9, 3;
	add.s64 	%rd11, %rd2, %rd10;
	ld.global.f64 	%fd3, [%rd11+8];
	mul.wide.u32 	%rd12, %r3, 8;
	add.s64 	%rd13, %rd2, %rd12;
	st.global.f64 	[%rd13+8], %fd3;
	add.s32 	%r7, %r2, -1;
	mul.lo.s32 	%r8, %r7, %r4;
	mul.wide.s32 	%rd14, %r8, 8;
	add.s64 	%rd15, %rd13, %rd14;
	ld.global.f64 	%fd4, [%rd15+8];
	add.s32 	%r9, %r8, %r6;
	mul.wide.s32 	%rd16, %r9, 8;
	add.s64 	%rd17, %rd13, %rd16;
	st.global.f64 	[%rd17+8], %fd4;
	ret;

}
	// .globl	_Z7pde_odedddiiPdS_S_ddddd
.visible .entry _Z7pde_odedddiiPdS_S_ddddd(
	.param .f64 _Z7pde_odedddiiPdS_S_ddddd_param_0,
	.param .f64 _Z7pde_odedddiiPdS_S_ddddd_param_1,
	.param .f64 _Z7pde_odedddiiPdS_S_ddddd_param_2,
	.param .u32 _Z7pde_odedddiiPdS_S_ddddd_param_3,
	.param .u32 _Z7pde_odedddiiPdS_S_ddddd_param_4,
	.param .u64 .ptr .align 1 _Z7pde_odedddiiPdS_S_ddddd_param_5,
	.param .u64 .ptr .align 1 _Z7pde_odedddiiPdS_S_ddddd_param_6,
	.param .u64 .ptr .align 1 _Z7pde_odedddiiPdS_S_ddddd_param_7,
	.param .f64 _Z7pde_odedddiiPdS_S_ddddd_param_8,
	.param .f64 _Z7pde_odedddiiPdS_S_ddddd_param_9,
	.param .f64 _Z7pde_odedddiiPdS_S_ddddd_param_10,
	.param .f64 _Z7pde_odedddiiPdS_S_ddddd_param_11,
	.param .f64 _Z7pde_odedddiiPdS_S_ddddd_param_12
)
{
	.reg .b32 	%r<13>;
	.reg .b64 	%rd<20>;
	.reg .b64 	%fd<41>;

	ld.param.f64 	%fd1, [_Z7pde_odedddiiPdS_S_ddddd_param_0];
	ld.param.f64 	%fd2, [_Z7pde_odedddiiPdS_S_ddddd_param_1];
	ld.param.f64 	%fd3, [_Z7pde_odedddiiPdS_S_ddddd_param_2];
	ld.param.u32 	%r1, [_Z7pde_odedddiiPdS_S_ddddd_param_3];
	ld.param.u32 	%r2, [_Z7pde_odedddiiPdS_S_ddddd_param_4];
	ld.param.u64 	%rd1, [_Z7pde_odedddiiPdS_S_ddddd_param_5];
	ld.param.u64 	%rd2, [_Z7pde_odedddiiPdS_S_ddddd_param_6];
	ld.param.u64 	%rd3, [_Z7pde_odedddiiPdS_S_ddddd_param_7];
	ld.param.f64 	%fd4, [_Z7pde_odedddiiPdS_S_ddddd_param_8];
	ld.param.f64 	%fd5, [_Z7pde_odedddiiPdS_S_ddddd_param_9];
	ld.param.f64 	%fd6, [_Z7pde_odedddiiPdS_S_ddddd_param_10];
	ld.param.f64 	%fd7, [_Z7pde_odedddiiPdS_S_ddddd_param_11];
	ld.param.f64 	%fd8, [_Z7pde_odedddiiPdS_S_ddddd_param_12];
	cvta.to.global.u64 	%rd4, %rd3;
	cvta.to.global.u64 	%rd5, %rd1;
	cvta.to.global.u64 	%rd6, %rd2;
	mov.u32 	%r3, %tid.x;
	mov.u32 	%r4, %ctaid.x;
	add.s32 	%r5, %r1, 2;
	mad.lo.s32 	%r6, %r5, %r4, %r5;
	add.s32 	%r7, %r3, %r6;
	add.s32 	%r8, %r7, 1;
	cvt.s64.s32 	%rd7, %r6;
	cvt.u64.u32 	%rd8, %r3;
	add.s64 	%rd9, %rd8, %rd7;
	shl.b64 	%rd10, %rd9, 3;
	add.s64 	%rd11, %rd6, %rd10;
	ld.global.f64 	%fd9, [%rd11+8];
	ld.global.f64 	%fd10, [%rd11+16];
	mul.wide.s32 	%rd12, %r7, 8;
	add.s64 	%rd13, %rd6, %rd12;
	ld.global.f64 	%fd11, [%rd13];
	add.f64 	%fd12, %fd10, %fd11;
	fma.rn.f64 	%fd13, %fd9, 0dC010000000000000, %fd12;
	add.s32 	%r9, %r2, %r8;
	add.s32 	%r10, %r9, 2;
	mul.wide.s32 	%rd14, %r10, 8;
	add.s64 	%rd15, %rd6, %rd14;
	ld.global.f64 	%fd14, [%rd15];
	add.f64 	%fd15, %fd14, %fd13;
	sub.s32 	%r11, %r8, %r2;
	add.s32 	%r12, %r11, -2;
	mul.wide.s32 	%rd16, %r12, 8;
	add.s64 	%rd17, %rd6, %rd16;
	ld.global.f64 	%fd16, [%rd17];
	add.f64 	%fd17, %fd16, %fd15;
	fma.rn.f64 	%fd18, %fd8, %fd17, %fd9;
	add.s64 	%rd18, %rd5, %rd10;
	st.global.f64 	[%rd18+8], %fd18;
	mul.f64 	%fd19, %fd2, %fd18;
	sub.f64 	%fd20, %fd18, %fd1;
	mul.f64 	%fd21, %fd19, %fd20;
	add.f64 	%fd22, %fd18, 0dBFF0000000000000;
	mul.f64 	%fd23, %fd22, %fd21;
	add.s64 	%rd19, %rd4, %rd10;
	ld.global.f64 	%fd24, [%rd19+8];
	fma.rn.f64 	%fd25, %fd24, %fd18, %fd23;
	mul.f64 	%fd26, %fd3, %fd25;
	sub.f64 	%fd27, %fd18, %fd26;
	st.global.f64 	[%rd18+8], %fd27;
	ld.global.f64 	%fd28, [%rd19+8];
	mul.f64 	%fd29, %fd5, %fd28;
	add.f64 	%fd30, %fd6, %fd27;
	div.rn.f64 	%fd31, %fd29, %fd30;
	add.f64 	%fd32, %fd4, %fd31;
	mul.f64 	%fd33, %fd3, %fd32;
	neg.f64 	%fd34, %fd28;
	mul.f64 	%fd35, %fd2, %fd27;
	sub.f64 	%fd36, %fd27, %fd7;
	add.f64 	%fd37, %fd36, 0dBFF0000000000000;
	mul.f64 	%fd38, %fd35, %fd37;
	sub.f64 	%fd39, %fd34, %fd38;
	fma.rn.f64 	%fd40, %fd39, %fd33, %fd28;
	st.global.f64 	[%rd19+8], %fd40;
	ret;

}


// ===== COMPILED SASS (sm_100) =====

	.target	sm_100

	.elftype	@"ET_EXEC"


//--------------------- .note.nv.tkinfo           --------------------------
	.section	.note.nv.tkinfo,"",@"SHT_NOTE"
	.sectionflags	@"SHF_NOTE_NV_TKINFO"
	.tkinfo
        /*0018*/ 	.word	0x00000002
        /*0030*/ 	.string	""
        /*0030*/ 	.string	"ptxas"
        /*0030*/ 	.string	"Cuda compilation tools, release 13.0, V13.0.88"
        /*0030*/ 	.string	"Build cuda_13.0.r13.0/compiler.36424714_0"
        /*0030*/ 	.string	"-arch sm_100 -m 64 "



//--------------------- .note.nv.cuinfo           --------------------------
	.section	.note.nv.cuinfo,"",@"SHT_NOTE"
	.sectionflags	@"SHF_NOTE_NV_CUINFO"
        /*0018*/ 	.short	0x0002
        /*001a*/ 	.short	0x0064
        /*001c*/ 	.short	0x0082
	.zero		2


//--------------------- .nv.info                  --------------------------
	.section	.nv.info,"",@"SHT_CUDA_INFO"
	.align	4


	//----- nvinfo : EIATTR_REGCOUNT
	.align		4
        /*0000*/ 	.byte	0x04, 0x2f
        /*0002*/ 	.short	(.L_1 - .L_0)
	.align		4
.L_0:
        /*0004*/ 	.word	index@(_Z6ghostsiiPd)
        /*0008*/ 	.word	0x00000016


	//----- nvinfo : EIATTR_FRAME_SIZE
	.align		4
.L_1:
        /*000c*/ 	.byte	0x04, 0x11
        /*000e*/ 	.short	(.L_3 - .L_2)
	.align		4
.L_2:
        /*0010*/ 	.word	index@(_Z6ghostsiiPd)
        /*0014*/ 	.word	0x00000000


	//----- nvinfo : EIATTR_REGCOUNT
	.align		4
.L_3:
        /*0018*/ 	.byte	0x04, 0x2f
        /*001a*/ 	.short	(.L_5 - .L_4)
	.align		4
.L_4:
        /*001c*/ 	.word	index@(_Z7pde_odedddiiPdS_S_ddddd)
        /*0020*/ 	.word	0x0000001d


	//----- nvinfo : EIATTR_FRAME_SIZE
	.align		4
.L_5:
        /*0024*/ 	.byte	0x04, 0x11
        /*0026*/ 	.short	(.L_7 - .L_6)
	.align		4
.L_6:
        /*0028*/ 	.word	index@($__internal_0_$__cuda_sm20_div_rn_f64_full)
        /*002c*/ 	.word	0x00000000


	//----- nvinfo : EIATTR_FRAME_SIZE
	.align		4
.L_7:
        /*0030*/ 	.byte	0x04, 0x11
        /*0032*/ 	.short	(.L_9 - .L_8)
	.align		4
.L_8:
        /*0034*/ 	.word	index@(_Z7pde_odedddiiPdS_S_ddddd)
        /*0038*/ 	.word	0x00000000


	//----- nvinfo : EIATTR_MIN_STACK_SIZE
	.align		4
.L_9:
        /*003c*/ 	.byte	0x04, 0x12
        /*003e*/ 	.short	(.L_11 - .L_10)
	.align		4
.L_10:
        /*0040*/ 	.word	index@(_Z7pde_odedddiiPdS_S_ddddd)
        /*0044*/ 	.word	0x00000000


	//----- nvinfo : EIATTR_MIN_STACK_SIZE
	.align		4
.L_11:
        /*0048*/ 	.byte	0x04, 0x12
        /*004a*/ 	.short	(.L_13 - .L_12)
	.align		4
.L_12:
        /*004c*/ 	.word	index@(_Z6ghostsiiPd)
        /*0050*/ 	.word	0x00000000
.L_13:


//--------------------- .nv.compat                --------------------------
	.section	.nv.compat,"",@"SHT_CUDA_COMPAT_INFO"
	.align	4
        /*0000*/ 	.byte	0x02, 0x09, 0x00, 0x00, 0x02, 0x02, 0x01, 0x00, 0x02, 0x05, 0x05, 0x00, 0x03, 0x07, 0x01, 0x01
        /*0010*/ 	.byte	0x02, 0x03, 0x00, 0x00, 0x02, 0x06, 0x01, 0x00, 0x04, 0x0b, 0x08, 0x00, 0x01, 0x00, 0x00, 0x00
        /*0020*/ 	.byte	0x00, 0x00, 0x00, 0x00


//--------------------- .nv.info._Z7pde_odedddiiPdS_S_ddddd --------------------------
	.section	.nv.info._Z7pde_odedddiiPdS_S_ddddd,"",@"SHT_CUDA_INFO"
	.sectionflags	@""
	.align	4


	//----- nvinfo : EIATTR_CUDA_API_VERSION
	.align		4
        /*0000*/ 	.byte	0x04, 0x37
        /*0002*/ 	.short	(.L_15 - .L_14)
.L_14:
        /*0004*/ 	.word	0x00000082


	//----- nvinfo : EIATTR_KPARAM_INFO
	.align		4
.L_15:
        /*0008*/ 	.byte	0x04, 0x17
        /*000a*/ 	.short	(.L_17 - .L_16)
.L_16:
        /*000c*/ 	.word	0x00000000
        /*0010*/ 	.short	0x000c
        /*0012*/ 	.short	0x0058
        /*0014*/ 	.byte	0x00, 0xf0, 0x21, 0x00


	//----- nvinfo : EIATTR_KPARAM_INFO
	.align		4
.L_17:
        /*0018*/ 	.byte	0x04, 0x17
        /*001a*/ 	.short	(.L_19 - .L_18)
.L_18:
        /*001c*/ 	.word	0x00000000
        /*0020*/ 	.short	0x000b
        /*0022*/ 	.short	0x0050
        /*0024*/ 	.byte	0x00, 0xf0, 0x21, 0x00


	//----- nvinfo : EIATTR_KPARAM_INFO
	.align		4
.L_19:
        /*0028*/ 	.byte	0x04, 0x17
        /*002a*/ 	.short	(.L_21 - .L_20)
.L_20:
        /*002c*/ 	.word	0x00000000
        /*0030*/ 	.short	0x000a
        /*0032*/ 	.short	0x0048
        /*0034*/ 	.byte	0x00, 0xf0, 0x21, 0x00


	//----- nvinfo : EIATTR_KPARAM_INFO
	.align		4
.L_21:
        /*0038*/ 	.byte	0x04, 0x17
        /*003a*/ 	.short	(.L_23 - .L_22)
.L_22:
        /*003c*/ 	.word	0x00000000
        /*0040*/ 	.short	0x0009
        /*0042*/ 	.short	0x0040
        /*0044*/ 	.byte	0x00, 0xf0, 0x21, 0x00


	//----- nvinfo : EIATTR_KPARAM_INFO
	.align		4
.L_23:
        /*0048*/ 	.byte	0x04, 0x17
        /*004a*/ 	.short	(.L_25 - .L_24)
.L_24:
        /*004c*/ 	.word	0x00000000
        /*0050*/ 	.short	0x0008
        /*0052*/ 	.short	0x0038
        /*0054*/ 	.byte	0x00, 0xf0, 0x21, 0x00


	//----- nvinfo : EIATTR_KPARAM_INFO
	.align		4
.L_25:
        /*0058*/ 	.byte	0x04, 0x17
        /*005a*/ 	.short	(.L_27 - .L_26)
.L_26:
        /*005c*/ 	.word	0x00000000
        /*0060*/ 	.short	0x0007
        /*0062*/ 	.short	0x0030
        /*0064*/ 	.byte	0x00, 0xf5, 0x21, 0x00


	//----- nvinfo : EIATTR_KPARAM_INFO
	.align		4
.L_27:
        /*0068*/ 	.byte	0x04, 0x17
        /*006a*/ 	.short	(.L_29 - .L_28)
.L_28:
        /*006c*/ 	.word	0x00000000
        /*0070*/ 	.short	0x0006
        /*0072*/ 	.short	0x0028
        /*0074*/ 	.byte	0x00, 0xf5, 0x21, 0x00


	//----- nvinfo : EIATTR_KPARAM_INFO
	.align		4
.L_29:
        /*0078*/ 	.byte	0x04, 0x17
        /*007a*/ 	.short	(.L_31 - .L_30)
.L_30:
        /*007c*/ 	.word	0x00000000
        /*0080*/ 	.short	0x0005
        /*0082*/ 	.short	0x0020
        /*0084*/ 	.byte	0x00, 0xf5, 0x21, 0x00


	//----- nvinfo : EIATTR_KPARAM_INFO
	.align		4
.L_31:
        /*0088*/ 	.byte	0x04, 0x17
        /*008a*/ 	.short	(.L_33 - .L_32)
.L_32:
        /*008c*/ 	.word	0x00000000
        /*0090*/ 	.short	0x0004
        /*0092*/ 	.short	0x001c
        /*0094*/ 	.byte	0x00, 0xf0, 0x11, 0x00


	//----- nvinfo : EIATTR_KPARAM_INFO
	.align		4
.L_33:
        /*0098*/ 	.byte	0x04, 0x17
        /*009a*/ 	.short	(.L_35 - .L_34)
.L_34:
        /*009c*/ 	.word	0x00000000
        /*00a0*/ 	.short	0x0003
        /*00a2*/ 	.short	0x0018
        /*00a4*/ 	.byte	0x00, 0xf0, 0x11, 0x00


	//----- nvinfo : EIATTR_KPARAM_INFO
	.align		4
.L_35:
        /*00a8*/ 	.byte	0x04, 0x17
        /*00aa*/ 	.short	(.L_37 - .L_36)
.L_36:
        /*00ac*/ 	.word	0x00000000
        /*00b0*/ 	.short	0x0002
        /*00b2*/ 	.short	0x0010
        /*00b4*/ 	.byte	0x00, 0xf0, 0x21, 0x00


	//----- nvinfo : EIATTR_KPARAM_INFO
	.align		4
.L_37:
        /*00b8*/ 	.byte	0x04, 0x17
        /*00ba*/ 	.short	(.L_39 - .L_38)
.L_38:
        /*00bc*/ 	.word	0x00000000
        /*00c0*/ 	.short	0x0001
        /*00c2*/ 	.short	0x0008
        /*00c4*/ 	.byte	0x00, 0xf0, 0x21, 0x00


	//----- nvinfo : EIATTR_KPARAM_INFO
	.align		4
.L_39:
        /*00c8*/ 	.byte	0x04, 0x17
        /*00ca*/ 	.short	(.L_41 - .L_40)
.L_40:
        /*00cc*/ 	.word	0x00000000
        /*00d0*/ 	.short	0x0000
        /*00d2*/ 	.short	0x0000
        /*00d4*/ 	.byte	0x00, 0xf0, 0x21, 0x00


	//----- nvinfo : EIATTR_SPARSE_MMA_MASK
	.align		4
.L_41:
        /*00d8*/ 	.byte	0x03, 0x50
        /*00da*/ 	.short	0x0000


	//----- nvinfo : EIATTR_MAXREG_COUNT
	.align		4
        /*00dc*/ 	.byte	0x03, 0x1b
        /*00de*/ 	.short	0x00ff


	//----- nvinfo : EIATTR_MERCURY_ISA_VERSION
	.align		4
        /*00e0*/ 	.byte	0x03, 0x5f
        /*00e2*/ 	.short	0x0101


	//----- nvinfo : EIATTR_VRC_CTA_INIT_COUNT
	.align		4
        /*00e4*/ 	.byte	0x02, 0x4a
	.zero		1
	.zero		1


	//----- nvinfo : EIATTR_EXIT_INSTR_OFFSETS
	.align		4
        /*00e8*/ 	.byte	0x04, 0x1c
        /*00ea*/ 	.short	(.L_43 - .L_42)


	//   ....[0]....
.L_42:
        /*00ec*/ 	.word	0x00000560


	//----- nvinfo : EIATTR_CRS_STACK_SIZE
	.align		4
.L_43:
        /*00f0*/ 	.byte	0x04, 0x1e
        /*00f2*/ 	.short	(.L_45 - .L_44)
.L_44:
        /*00f4*/ 	.word	0x00000000


	//----- nvinfo : EIATTR_CBANK_PARAM_SIZE
	.align		4
.L_45:
        /*00f8*/ 	.byte	0x03, 0x19
        /*00fa*/ 	.short	0x0060


	//----- nvinfo : EIATTR_PARAM_CBANK
	.align		4
        /*00fc*/ 	.byte	0x04, 0x0a
        /*00fe*/ 	.short	(.L_47 - .L_46)
	.align		4
.L_46:
        /*0100*/ 	.word	index@(.nv.constant0._Z7pde_odedddiiPdS_S_ddddd)
        /*0104*/ 	.short	0x0380
        /*0106*/ 	.short	0x0060


	//----- nvinfo : EIATTR_SW_WAR
	.align		4
.L_47:
        /*0108*/ 	.byte	0x04, 0x36
        /*010a*/ 	.short	(.L_49 - .L_48)
.L_48:
        /*010c*/ 	.word	0x00000008
.L_49:


//--------------------- .nv.info._Z6ghostsiiPd    --------------------------
	.section	.nv.info._Z6ghostsiiPd,"",@"SHT_CUDA_INFO"
	.sectionflags	@""
	.align	4


	//----- nvinfo : EIATTR_CUDA_API_VERSION
	.align		4
        /*0000*/ 	.byte	0x04, 0x37
        /*0002*/ 	.short	(.L_51 - .L_50)
.L_50:
        /*0004*/ 	.word	0x00000082


	//----- nvinfo : EIATTR_KPARAM_INFO
	.align		4
.L_51:
        /*0008*/ 	.byte	0x04, 0x17
        /*000a*/ 	.short	(.L_53 - .L_52)
.L_52:
        /*000c*/ 	.word	0x00000000
        /*0010*/ 	.short	0x0002
        /*0012*/ 	.short	0x0008
        /*0014*/ 	.byte	0x00, 0xf5, 0x21, 0x00


	//----- nvinfo : EIATTR_KPARAM_INFO
	.align		4
.L_53:
        /*0018*/ 	.byte	0x04, 0x17
        /*001a*/ 	.short	(.L_55 - .L_54)
.L_54:
        /*001c*/ 	.word	0x00000000
        /*0020*/ 	.short	0x0001
        /*0022*/ 	.short	0x0004
        /*0024*/ 	.byte	0x00, 0xf0, 0x11, 0x00


	//----- nvinfo : EIATTR_KPARAM_INFO
	.align		4
.L_55:
        /*0028*/ 	.byte	0x04, 0x17
        /*002a*/ 	.short	(.L_57 - .L_56)
.L_56:
        /*002c*/ 	.word	0x00000000
        /*0030*/ 	.short	0x0000
        /*0032*/ 	.short	0x0000
        /*0034*/ 	.byte	0x00, 0xf0, 0x11, 0x00


	//----- nvinfo : EIATTR_SPARSE_MMA_MASK
	.align		4
.L_57:
        /*0038*/ 	.byte	0x03, 0x50
        /*003a*/ 	.short	0x0000


	//----- nvinfo : EIATTR_MAXREG_COUNT
	.align		4
        /*003c*/ 	.byte	0x03, 0x1b
        /*003e*/ 	.short	0x00ff


	//----- nvinfo : EIATTR_MERCURY_ISA_VERSION
	.align		4
        /*0040*/ 	.byte	0x03, 0x5f
        /*0042*/ 	.short	0x0101


	//----- nvinfo : EIATTR_VRC_CTA_INIT_COUNT
	.align		4
        /*0044*/ 	.byte	0x02, 0x4a
	.zero		1
	.zero		1


	//----- nvinfo : EIATTR_EXIT_INSTR_OFFSETS
	.align		4
        /*0048*/ 	.byte	0x04, 0x1c
        /*004a*/ 	.short	(.L_59 - .L_58)


	//   ....[0]....
.L_58:
        /*004c*/ 	.word	0x000001d0


	//----- nvinfo : EIATTR_CBANK_PARAM_SIZE
	.align		4
.L_59:
        /*0050*/ 	.byte	0x03, 0x19
        /*0052*/ 	.short	0x0010


	//----- nvinfo : EIATTR_PARAM_CBANK
	.align		4
        /*0054*/ 	.byte	0x04, 0x0a
        /*0056*/ 	.short	(.L_61 - .L_60)
	.align		4
.L_60:
        /*0058*/ 	.word	index@(.nv.constant0._Z6ghostsiiPd)
        /*005c*/ 	.short	0x0380
        /*005e*/ 	.short	0x0010


	//----- nvinfo : EIATTR_SW_WAR
	.align		4
.L_61:
        /*0060*/ 	.byte	0x04, 0x36
        /*0062*/ 	.short	(.L_63 - .L_62)
.L_62:
        /*0064*/ 	.word	0x00000008
.L_63:


//--------------------- .nv.callgraph             --------------------------
	.section	.nv.callgraph,"",@"SHT_CUDA_CALLGRAPH"
	.align	4
	.sectionentsize	8
	.align		4
        /*0000*/ 	.word	0x00000000
	.align		4
        /*0004*/ 	.word	0xffffffff
	.align		4
        /*0008*/ 	.word	0x00000000
	.align		4
        /*000c*/ 	.word	0xfffffffe
	.align		4
        /*0010*/ 	.word	0x00000000
	.align		4
        /*0014*/ 	.word	0xfffffffd
	.align		4
        /*0018*/ 	.word	0x00000000
	.align		4
        /*001c*/ 	.word	0xfffffffc


//--------------------- .text._Z7pde_odedddiiPdS_S_ddddd --------------------------
	.section	.text._Z7pde_odedddiiPdS_S_ddddd,"ax",@progbits
	.align	128
        .global         _Z7pde_odedddiiPdS_S_ddddd
        .type           _Z7pde_odedddiiPdS_S_ddddd,@function
        .size           _Z7pde_odedddiiPdS_S_ddddd,(.L_x_9 - _Z7pde_odedddiiPdS_S_ddddd)
        .other          _Z7pde_odedddiiPdS_S_ddddd,@"STO_CUDA_ENTRY STV_DEFAULT"
_Z7pde_odedddiiPdS_S_ddddd:
.text._Z7pde_odedddiiPdS_S_ddddd:
[----:B------:R-:W-:Y:S08]  /*0000*/  LDC R1, c[0x0][0x37c] ;  /* 0x0000df00ff017b82 */ /* 0x000ff00000000800 */
[----:B------:R-:W0:Y:S01]  /*0010*/  LDC.64 R8, c[0x0][0x398] ;  /* 0x0000e600ff087b82 */ /* 0x000e220000000a00 */
[----:B------:R-:W1:Y:S01]  /*0020*/  S2R R3, SR_TID.X ;  /* 0x0000000000037919 */ /* 0x000e620000002100 */
[----:B------:R-:W2:Y:S01]  /*0030*/  LDCU.128 UR8, c[0x0][0x3a0] ;  /* 0x00007400ff0877ac */ /* 0x000ea20008000c00 */
[----:B------:R-:W3:Y:S05]  /*0040*/  LDCU.64 UR6, c[0x0][0x3d8] ;  /* 0x00007b00ff0677ac */ /* 0x000eea0008000a00 */
[----:B------:R-:W4:Y:S08]  /*0050*/  S2UR UR4, SR_CTAID.X ;  /* 0x00000000000479c3 */ /* 0x000f300000002500 */
[----:B------:R-:W5:Y:S01]  /*0060*/  LDC.64 R4, c[0x0][0x3a8] ;  /* 0x0000ea00ff047b82 */ /* 0x000f620000000a00 */
[----:B0-----:R-:W-:-:S04]  /*0070*/  VIADD R8, R8, 0x2 ;  /* 0x0000000208087836 */ /* 0x001fc80000000000 */
[----:B----4-:R-:W-:Y:S01]  /*0080*/  IMAD R0, R8, UR4, R8 ;  /* 0x0000000408007c24 */ /* 0x010fe2000f8e0208 */
[----:B------:R-:W0:Y:S04]  /*0090*/  LDCU.64 UR4, c[0x0][0x358] ;  /* 0x00006b00ff0477ac */ /* 0x000e280008000a00 */
[C---:B-1----:R-:W-:Y:S01]  /*00a0*/  IADD3 R2, P0, PT, R0.reuse, R3, RZ ;  /* 0x0000000300027210 */ /* 0x042fe20007f1e0ff */
[----:B------:R-:W-:-:S03]  /*00b0*/  IMAD.IADD R3, R0, 0x1, R3 ;  /* 0x0000000100037824 */ /* 0x000fc600078e0203 */
[----:B------:R-:W-:Y:S01]  /*00c0*/  LEA.HI.X.SX32 R7, R0, RZ, 0x1, P0 ;  /* 0x000000ff00077211 */ /* 0x000fe200000f0eff */
[----:B------:R-:W-:-:S03]  /*00d0*/  IMAD.SHL.U32 R8, R2, 0x8, RZ ;  /* 0x0000000802087824 */ /* 0x000fc600078e00ff */
[----:B------:R-:W-:Y:S01]  /*00e0*/  SHF.L.U64.HI R0, R2, 0x3, R7 ;  /* 0x0000000302007819 */ /* 0x000fe20000010207 */
[----:B-----5:R-:W-:Y:S01]  /*00f0*/  IMAD.WIDE R6, R3, 0x8, R4 ;  /* 0x0000000803067825 */ /* 0x020fe200078e0204 */
[----:B--2---:R-:W-:-:S04]  /*0100*/  IADD3 R12, P0, PT, R8, UR10, RZ ;  /* 0x0000000a080c7c10 */ /* 0x004fc8000ff1e0ff */
[----:B------:R-:W-:Y:S01]  /*0110*/  IADD3.X R13, PT, PT, R0, UR11, RZ, P0, !PT ;  /* 0x0000000b000d7c10 */ /* 0x000fe200087fe4ff */
[----:B0-----:R-:W2:Y:S01]  /*0120*/  LDG.E.64 R6, desc[UR4][R6.64] ;  /* 0x0000000406067981 */ /* 0x001ea2000c1e1b00 */
[----:B------:R-:W-:Y:S01]  /*0130*/  VIADD R16, R3, 0x1 ;  /* 0x0000000103107836 */ /* 0x000fe20000000000 */
[----:B------:R-:W0:Y:S02]  /*0140*/  LDCU.64 UR10, c[0x0][0x3b0] ;  /* 0x00007600ff0a77ac */ /* 0x000e240008000a00 */
[----:B------:R-:W2:Y:S02]  /*0150*/  LDG.E.64 R10, desc[UR4][R12.64+0x10] ;  /* 0x000010040c0a7981 */ /* 0x000ea4000c1e1b00 */
[C---:B------:R-:W-:Y:S02]  /*0160*/  IADD3.X R15, PT, PT, R16.reuse, R9, RZ, PT, PT ;  /* 0x00000009100f7210 */ /* 0x040fe40003fee4ff */
[----:B------:R-:W4:Y:S01]  /*0170*/  LDG.E.64 R2, desc[UR4][R12.64+0x8] ;  /* 0x000008040c027981 */ /* 0x000f22000c1e1b00 */
[----:B------:R-:W-:-:S02]  /*0180*/  IADD3 R9, PT, PT, R16, -0x2, -R9 ;  /* 0xfffffffe10097810 */ /* 0x000fc40007ffe809 */
[----:B------:R-:W-:-:S04]  /*0190*/  IMAD.WIDE R14, R15, 0x8, R4 ;  /* 0x000000080f0e7825 */ /* 0x000fc800078e0204 */
[----:B------:R-:W-:Y:S02]  /*01a0*/  IMAD.WIDE R4, R9, 0x8, R4 ;  /* 0x0000000809047825 */ /* 0x000fe400078e0204 */
[----:B------:R-:W5:Y:S04]  /*01b0*/  LDG.E.64 R14, desc[UR4][R14.64] ;  /* 0x000000040e0e7981 */ /* 0x000f68000c1e1b00 */
[----:B------:R-:W3:Y:S01]  /*01c0*/  LDG.E.64 R4, desc[UR4][R4.64] ;  /* 0x0000000404047981 */ /* 0x000ee2000c1e1b00 */
[----:B--2---:R-:W-:-:S08]  /*01d0*/  DADD R10, R10, R6 ;  /* 0x000000000a0a7229 */ /* 0x004fd00000000006 */
[----:B----4-:R-:W-:-:S08]  /*01e0*/  DFMA R10, R2, -4, R10 ;  /* 0xc0100000020a782b */ /* 0x010fd0000000000a */
[----:B-----5:R-:W-:-:S08]  /*01f0*/  DADD R10, R10, R14 ;  /* 0x000000000a0a7229 */ /* 0x020fd0000000000e */
[----:B---3--:R-:W-:Y:S01]  /*0200*/  DADD R6, R10, R4 ;  /* 0x000000000a067229 */ /* 0x008fe20000000004 */
[C---:B------:R-:W-:Y:S02]  /*0210*/  IADD3 R10, P0, PT, R8.reuse, UR8, RZ ;  /* 0x00000008080a7c10 */ /* 0x040fe4000ff1e0ff */
[----:B0-----:R-:W-:Y:S02]  /*0220*/  IADD3 R8, P1, PT, R8, UR10, RZ ;  /* 0x0000000a08087c10 */ /* 0x001fe4000ff3e0ff */
[----:B------:R-:W-:-:S03]  /*0230*/  IADD3.X R11, PT, PT, R0, UR9, RZ, P0, !PT ;  /* 0x00000009000b7c10 */ /* 0x000fc600087fe4ff */
[----:B------:R-:W-:Y:S01]  /*0240*/  DFMA R2, R6, UR6, R2 ;  /* 0x0000000606027c2b */ /* 0x000fe20008000002 */
[----:B------:R-:W-:Y:S01]  /*0250*/  IADD3.X R9, PT, PT, R0, UR11, RZ, P1, !PT ;  /* 0x0000000b00097c10 */ /* 0x000fe20008ffe4ff */
[----:B------:R-:W0:Y:S01]  /*0260*/  LDCU.128 UR8, c[0x0][0x380] ;  /* 0x00007000ff0877ac */ /* 0x000e220008000c00 */
[----:B------:R-:W1:Y:S04]  /*0270*/  LDCU.64 UR6, c[0x0][0x390] ;  /* 0x00007200ff0677ac */ /* 0x000e680008000a00 */
[----:B------:R2:W-:Y:S04]  /*0280*/  STG.E.64 desc[UR4][R10.64+0x8], R2 ;  /* 0x000008020a007986 */ /* 0x0005e8000c101b04 */
[----:B------:R-:W3:Y:S01]  /*0290*/  LDG.E.64 R14, desc[UR4][R8.64+0x8] ;  /* 0x00000804080e7981 */ /* 0x000ee2000c1e1b00 */
[----:B------:R-:W-:-:S02]  /*02a0*/  DADD R12, R2, -1 ;  /* 0xbff00000020c7429 */ /* 0x000fc40000000000 */
[C---:B0-----:R-:W-:Y:S02]  /*02b0*/  DMUL R4, R2.reuse, UR10 ;  /* 0x0000000a02047c28 */ /* 0x041fe40008000000 */
[----:B------:R-:W-:Y:S01]  /*02c0*/  DADD R6, R2, -UR8 ;  /* 0x8000000802067e29 */ /* 0x000fe20008000000 */
[----:B------:R-:W0:Y:S07]  /*02d0*/  LDCU.128 UR8, c[0x0][0x3c0] ;  /* 0x00007800ff0877ac */ /* 0x000e2e0008000c00 */
[----:B------:R-:W-:-:S08]  /*02e0*/  DMUL R4, R4, R6 ;  /* 0x0000000604047228 */ /* 0x000fd00000000000 */
[----:B------:R-:W-:-:S08]  /*02f0*/  DMUL R4, R4, R12 ;  /* 0x0000000c04047228 */ /* 0x000fd00000000000 */
[----:B---3--:R-:W-:-:S08]  /*0300*/  DFMA R4, R2, R14, R4 ;  /* 0x0000000e0204722b */ /* 0x008fd00000000004 */
[----:B-1----:R-:W-:-:S07]  /*0310*/  DFMA R6, -R4, UR6, R2 ;  /* 0x0000000604067c2b */ /* 0x002fce0008000102 */
[----:B------:R1:W-:Y:S04]  /*0320*/  STG.E.64 desc[UR4][R10.64+0x8], R6 ;  /* 0x000008060a007986 */ /* 0x0003e8000c101b04 */
[----:B------:R-:W3:Y:S01]  /*0330*/  LDG.E.64 R4, desc[UR4][R8.64+0x8] ;  /* 0x0000080408047981 */ /* 0x000ee2000c1e1b00 */
[----:B0-----:R-:W-:Y:S01]  /*0340*/  DADD R14, R6, UR10 ;  /* 0x0000000a060e7e29 */ /* 0x001fe20008000000 */
[----:B--2---:R-:W-:Y:S01]  /*0350*/  IMAD.MOV.U32 R2, RZ, RZ, 0x1 ;  /* 0x00000001ff027424 */ /* 0x004fe200078e00ff */
[----:B------:R-:W-:Y:S04]  /*0360*/  BSSY.RECONVERGENT B0, `(.L_x_0) ;  /* 0x0000013000007945 */ /* 0x000fe80003800200 */
[----:B------:R-:W0:Y:S02]  /*0370*/  MUFU.RCP64H R3, R15 ;  /* 0x0000000f00037308 */ /* 0x000e240000001800 */
[----:B0-----:R-:W-:-:S08]  /*0380*/  DFMA R12, -R14, R2, 1 ;  /* 0x3ff000000e0c742b */ /* 0x001fd00000000102 */
[----:B------:R-:W-:-:S08]  /*0390*/  DFMA R12, R12, R12, R12 ;  /* 0x0000000c0c0c722b */ /* 0x000fd0000000000c */
[----:B------:R-:W-:-:S08]  /*03a0*/  DFMA R2, R2, R12, R2 ;  /* 0x0000000c0202722b */ /* 0x000fd00000000002 */
[----:B------:R-:W-:-:S08]  /*03b0*/  DFMA R16, -R14, R2, 1 ;  /* 0x3ff000000e10742b */ /* 0x000fd00000000102 */
[----:B------:R-:W-:Y:S02]  /*03c0*/  DFMA R2, R2, R16, R2 ;  /* 0x000000100202722b */ /* 0x000fe40000000002 */
[----:B---3--:R-:W-:-:S08]  /*03d0*/  DMUL R12, R4, UR8 ;  /* 0x00000008040c7c28 */ /* 0x008fd00008000000 */
[----:B-1----:R-:W-:Y:S02]  /*03e0*/  DMUL R10, R12, R2 ;  /* 0x000000020c0a7228 */ /* 0x002fe40000000000 */
[----:B------:R-:W-:-:S06]  /*03f0*/  FSETP.GEU.AND P1, PT, |R13|, 6.5827683646048100446e-37, PT ;  /* 0x036000000d00780b */ /* 0x000fcc0003f2e200 */
[----:B------:R-:W-:-:S08]  /*0400*/  DFMA R16, -R14, R10, R12 ;  /* 0x0000000a0e10722b */ /* 0x000fd0000000010c */
[----:B------:R-:W-:-:S10]  /*0410*/  DFMA R2, R2, R16, R10 ;  /* 0x000000100202722b */ /* 0x000fd4000000000a */
[----:B------:R-:W-:-:S05]  /*0420*/  FFMA R0, RZ, R15, R3 ;  /* 0x0000000fff007223 */ /* 0x000fca0000000003 */
[----:B------:R-:W-:-:S13]  /*0430*/  FSETP.GT.AND P0, PT, |R0|, 1.469367938527859385e-39, PT ;  /* 0x001000000000780b */ /* 0x000fda0003f04200 */
[----:B------:R-:W-:Y:S05]  /*0440*/  @P0 BRA P1, `(.L_x_1) ;  /* 0x0000000000100947 */ /* 0x000fea0000800000 */
[----:B------:R-:W-:-:S07]  /*0450*/  MOV R0, 0x470 ;  /* 0x0000047000007802 */ /* 0x000fce0000000f00 */
[----:B------:R-:W-:Y:S05]  /*0460*/  CALL.REL.NOINC `($__internal_0_$__cuda_sm20_div_rn_f64_full) ;  /* 0x0000000000407944 */ /* 0x000fea0003c00000 */
[----:B------:R-:W-:Y:S02]  /*0470*/  IMAD.MOV.U32 R2, RZ, RZ, R18 ;  /* 0x000000ffff027224 */ /* 0x000fe400078e0012 */
[----:B------:R-:W-:-:S07]  /*0480*/  IMAD.MOV.U32 R3, RZ, RZ, R19 ;  /* 0x000000ffff037224 */ /* 0x000fce00078e0013 */
.L_x_1:
[----:B------:R-:W-:Y:S05]  /*0490*/  BSYNC.RECONVERGENT B0 ;  /* 0x0000000000007941 */ /* 0x000fea0003800200 */
.L_x_0:
[----:B------:R-:W0:Y:S01]  /*04a0*/  LDCU.64 UR8, c[0x0][0x3d0] ;  /* 0x00007a00ff0877ac */ /* 0x000e220008000a00 */
[----:B------:R-:W1:Y:S01]  /*04b0*/  LDCU.64 UR6, c[0x0][0x3b8] ;  /* 0x00007700ff0677ac */ /* 0x000e620008000a00 */
[----:B------:R-:W2:Y:S01]  /*04c0*/  LDCU.64 UR12, c[0x0][0x388] ;  /* 0x00007100ff0c77ac */ /* 0x000ea20008000a00 */
[----:B------:R-:W3:Y:S01]  /*04d0*/  LDCU.64 UR10, c[0x0][0x390] ;  /* 0x00007200ff0a77ac */ /* 0x000ee20008000a00 */
[----:B0-----:R-:W-:Y:S02]  /*04e0*/  DADD R10, R6, -UR8 ;  /* 0x80000008060a7e29 */ /* 0x001fe40008000000 */
[----:B-1----:R-:W-:Y:S02]  /*04f0*/  DADD R2, R2, UR6 ;  /* 0x0000000602027e29 */ /* 0x002fe40008000000 */
[----:B--2---:R-:W-:-:S04]  /*0500*/  DMUL R6, R6, UR12 ;  /* 0x0000000c06067c28 */ /* 0x004fc80008000000 */
[----:B------:R-:W-:Y:S02]  /*0510*/  DADD R10, R10, -1 ;  /* 0xbff000000a0a7429 */ /* 0x000fe40000000000 */
[----:B---3--:R-:W-:-:S06]  /*0520*/  DMUL R2, R2, UR10 ;  /* 0x0000000a02027c28 */ /* 0x008fcc0008000000 */
[----:B------:R-:W-:-:S08]  /*0530*/  DFMA R6, -R6, R10, -R4 ;  /* 0x0000000a0606722b */ /* 0x000fd00000000904 */
[----:B------:R-:W-:-:S07]  /*0540*/  DFMA R2, R2, R6, R4 ;  /* 0x000000060202722b */ /* 0x000fce0000000004 */
[----:B------:R-:W-:Y:S01]  /*0550*/  STG.E.64 desc[UR4][R8.64+0x8], R2 ;  /* 0x0000080208007986 */ /* 0x000fe2000c101b04 */
[----:B------:R-:W-:Y:S05]  /*0560*/  EXIT ;  /* 0x000000000000794d */ /* 0x000fea0003800000 */
        .weak           $__internal_0_$__cuda_sm20_div_rn_f64_full
        .type           $__internal_0_$__cuda_sm20_div_rn_f64_full,@function
        .size           $__internal_0_$__cuda_sm20_div_rn_f64_full,(.L_x_9 - $__internal_0_$__cuda_sm20_div_rn_f64_full)
$__internal_0_$__cuda_sm20_div_rn_f64_full:
[C---:B------:R-:W-:Y:S01]  /*0570*/  FSETP.GEU.AND P0, PT, |R15|.reuse, 1.469367938527859385e-39, PT ;  /* 0x001000000f00780b */ /* 0x040fe20003f0e200 */
[--C-:B------:R-:W-:Y:S01]  /*0580*/  IMAD.MOV.U32 R10, RZ, RZ, R14.reuse ;  /* 0x000000ffff0a7224 */ /* 0x100fe200078e000e */
[----:B------:R-:W-:Y:S01]  /*0590*/  LOP3.LUT R2, R15, 0x800fffff, RZ, 0xc0, !PT ;  /* 0x800fffff0f027812 */ /* 0x000fe200078ec0ff */
[----:B------:R-:W-:Y:S01]  /*05a0*/  IMAD.MOV.U32 R11, RZ, RZ, R15 ;  /* 0x000000ffff0b7224 */ /* 0x000fe200078e000f */
[C---:B------:R-:W-:Y:S01]  /*05b0*/  FSETP.GEU.AND P2, PT, |R13|.reuse, 1.469367938527859385e-39, PT ;  /* 0x001000000d00780b */ /* 0x040fe20003f4e200 */
[----:B------:R-:W-:Y:S01]  /*05c0*/  IMAD.MOV.U32 R16, RZ, RZ, 0x1 ;  /* 0x00000001ff107424 */ /* 0x000fe200078e00ff */
[----:B------:R-:W-:Y:S01]  /*05d0*/  LOP3.LUT R3, R2, 0x3ff00000, RZ, 0xfc, !PT ;  /* 0x3ff0000002037812 */ /* 0x000fe200078efcff */
[----:B------:R-:W-:Y:S01]  /*05e0*/  IMAD.MOV.U32 R2, RZ, RZ, R14 ;  /* 0x000000ffff027224 */ /* 0x000fe200078e000e */
[----:B------:R-:W-:Y:S01]  /*05f0*/  LOP3.LUT R20, R13, 0x7ff00000, RZ, 0xc0, !PT ;  /* 0x7ff000000d147812 */ /* 0x000fe200078ec0ff */
[----:B------:R-:W-:Y:S01]  /*0600*/  IMAD.MOV.U32 R14, RZ, RZ, R12 ;  /* 0x000000ffff0e7224 */ /* 0x000fe200078e000c */
[----:B------:R-:W-:Y:S01]  /*0610*/  LOP3.LUT R23, R15, 0x7ff00000, RZ, 0xc0, !PT ;  /* 0x7ff000000f177812 */ /* 0x000fe200078ec0ff */
[----:B------:R-:W-:Y:S02]  /*0620*/  BSSY.RECONVERGENT B1, `(.L_x_2) ;  /* 0x000004e000017945 */ /* 0x000fe40003800200 */
[----:B------:R-:W-:Y:S01]  /*0630*/  @!P0 DMUL R2, R10, 8.98846567431157953865e+307 ;  /* 0x7fe000000a028828 */ /* 0x000fe20000000000 */
[----:B------:R-:W-:Y:S01]  /*0640*/  ISETP.GE.U32.AND P1, PT, R20, R23, PT ;  /* 0x000000171400720c */ /* 0x000fe20003f26070 */
[----:B------:R-:W-:-:S02]  /*0650*/  IMAD.MOV.U32 R22, RZ, RZ, R20 ;  /* 0x000000ffff167224 */ /* 0x000fc400078e0014 */
[----:B------:R-:W-:Y:S02]  /*0660*/  @!P2 LOP3.LUT R21, R11, 0x7ff00000, RZ, 0xc0, !PT ;  /* 0x7ff000000b15a812 */ /* 0x000fe400078ec0ff */
[----:B------:R-:W0:Y:S02]  /*0670*/  MUFU.RCP64H R17, R3 ;  /* 0x0000000300117308 */ /* 0x000e240000001800 */
[----:B------:R-:W-:Y:S01]  /*0680*/  @!P2 ISETP.GE.U32.AND P3, PT, R20, R21, PT ;  /* 0x000000151400a20c */ /* 0x000fe20003f66070 */
[----:B------:R-:W-:Y:S01]  /*0690*/  IMAD.MOV.U32 R21, RZ, RZ, 0x1ca00000 ;  /* 0x1ca00000ff157424 */ /* 0x000fe200078e00ff */
[----:B------:R-:W-:-:S04]  /*06a0*/  @!P0 LOP3.LUT R23, R3, 0x7ff00000, RZ, 0xc0, !PT ;  /* 0x7ff0000003178812 */ /* 0x000fc800078ec0ff */
[----:B------:R-:W-:-:S04]  /*06b0*/  SEL R15, R21, 0x63400000, !P1 ;  /* 0x63400000150f7807 */ /* 0x000fc80004800000 */
[----:B------:R-:W-:Y:S01]  /*06c0*/  LOP3.LUT R15, R15, 0x800fffff, R13, 0xf8, !PT ;  /* 0x800fffff0f0f7812 */ /* 0x000fe200078ef80d */
[----:B0-----:R-:W-:-:S08]  /*06d0*/  DFMA R18, R16, -R2, 1 ;  /* 0x3ff000001012742b */ /* 0x001fd00000000802 */
[----:B------:R-:W-:-:S08]  /*06e0*/  DFMA R18, R18, R18, R18 ;  /* 0x000000121212722b */ /* 0x000fd00000000012 */
[----:B------:R-:W-:Y:S01]  /*06f0*/  DFMA R16, R16, R18, R16 ;  /* 0x000000121010722b */ /* 0x000fe20000000010 */
[----:B------:R-:W-:-:S04]  /*0700*/  @!P2 SEL R19, R21, 0x63400000, !P3 ;  /* 0x634000001513a807 */ /* 0x000fc80005800000 */
[----:B------:R-:W-:-:S03]  /*0710*/  @!P2 LOP3.LUT R24, R19, 0x80000000, R13, 0xf8, !PT ;  /* 0x800000001318a812 */ /* 0x000fc600078ef80d */
[----:B------:R-:W-:Y:S01]  /*0720*/  DFMA R18, R16, -R2, 1 ;  /* 0x3ff000001012742b */ /* 0x000fe20000000802 */
[----:B------:R-:W-:Y:S01]  /*0730*/  @!P2 LOP3.LUT R25, R24, 0x100000, RZ, 0xfc, !PT ;  /* 0x001000001819a812 */ /* 0x000fe200078efcff */
[----:B------:R-:W-:-:S06]  /*0740*/  @!P2 IMAD.MOV.U32 R24, RZ, RZ, RZ ;  /* 0x000000ffff18a224 */ /* 0x000fcc00078e00ff */
[----:B------:R-:W-:Y:S02]  /*0750*/  DFMA R16, R16, R18, R16 ;  /* 0x000000121010722b */ /* 0x000fe40000000010 */
[----:B------:R-:W-:-:S08]  /*0760*/  @!P2 DFMA R14, R14, 2, -R24 ;  /* 0x400000000e0ea82b */ /* 0x000fd00000000818 */
[----:B------:R-:W-:Y:S02]  /*0770*/  DMUL R18, R16, R14 ;  /* 0x0000000e10127228 */ /* 0x000fe40000000000 */
[----:B------:R-:W-:-:S05]  /*0780*/  @!P2 LOP3.LUT R22, R15, 0x7ff00000, RZ, 0xc0, !PT ;  /* 0x7ff000000f16a812 */ /* 0x000fca00078ec0ff */
[----:B------:R-:W-:Y:S01]  /*0790*/  VIADD R26, R22, 0xffffffff ;  /* 0xffffffff161a7836 */ /* 0x000fe20000000000 */
[----:B------:R-:W-:-:S04]  /*07a0*/  DFMA R24, R18, -R2, R14 ;  /* 0x800000021218722b */ /* 0x000fc8000000000e */
[----:B------:R-:W-:Y:S01]  /*07b0*/  ISETP.GT.U32.AND P0, PT, R26, 0x7feffffe, PT ;  /* 0x7feffffe1a00780c */ /* 0x000fe20003f04070 */
[----:B------:R-:W-:-:S03]  /*07c0*/  VIADD R26, R23, 0xffffffff ;  /* 0xffffffff171a7836 */ /* 0x000fc60000000000 */
[----:B------:R-:W-:Y:S02]  /*07d0*/  DFMA R16, R16, R24, R18 ;  /* 0x000000181010722b */ /* 0x000fe40000000012 */
[----:B------:R-:W-:-:S13]  /*07e0*/  ISETP.GT.U32.OR P0, PT, R26, 0x7feffffe, P0 ;  /* 0x7feffffe1a00780c */ /* 0x000fda0000704470 */
[----:B------:R-:W-:Y:S05]  /*07f0*/  @P0 BRA `(.L_x_3) ;  /* 0x00000000006c0947 */ /* 0x000fea0003800000 */
[----:B------:R-:W-:-:S04]  /*0800*/  LOP3.LUT R13, R11, 0x7ff00000, RZ, 0xc0, !PT ;  /* 0x7ff000000b0d7812 */ /* 0x000fc800078ec0ff */
[CC--:B------:R-:W-:Y:S02]  /*0810*/  VIADDMNMX R12, R20.reuse, -R13.reuse, 0xb9600000, !PT ;  /* 0xb9600000140c7446 */ /* 0x0c0fe4000780090d */
[----:B------:R-:W-:Y:S01]  /*0820*/  ISETP.GE.U32.AND P0, PT, R20, R13, PT ;  /* 0x0000000d1400720c */ /* 0x000fe20003f06070 */
[----:B------:R-:W-:Y:S01]  /*0830*/  IMAD.MOV.U32 R20, RZ, RZ, RZ ;  /* 0x000000ffff147224 */ /* 0x000fe200078e00ff */
[----:B------:R-:W-:Y:S02]  /*0840*/  VIMNMX R12, PT, PT, R12, 0x46a00000, PT ;  /* 0x46a000000c0c7848 */ /* 0x000fe40003fe0100 */
[----:B------:R-:W-:-:S05]  /*0850*/  SEL R21, R21, 0x63400000, !P0 ;  /* 0x6340000015157807 */ /* 0x000fca0004000000 */
[----:B------:R-:W-:-:S04]  /*0860*/  IMAD.IADD R12, R12, 0x1, -R21 ;  /* 0x000000010c0c7824 */ /* 0x000fc800078e0a15 */
[----:B------:R-:W-:-:S06]  /*0870*/  VIADD R21, R12, 0x7fe00000 ;  /* 0x7fe000000c157836 */ /* 0x000fcc0000000000 */
[----:B------:R-:W-:-:S10]  /*0880*/  DMUL R18, R16, R20 ;  /* 0x0000001410127228 */ /* 0x000fd40000000000 */
[----:B------:R-:W-:-:S13]  /*0890*/  FSETP.GTU.AND P0, PT, |R19|, 1.469367938527859385e-39, PT ;  /* 0x001000001300780b */ /* 0x000fda0003f0c200 */
[----:B------:R-:W-:Y:S05]  /*08a0*/  @P0 BRA `(.L_x_4) ;  /* 0x0000000000940947 */ /* 0x000fea0003800000 */
[----:B------:R-:W-:Y:S01]  /*08b0*/  DFMA R2, R16, -R2, R14 ;  /* 0x800000021002722b */ /* 0x000fe2000000000e */
[----:B------:R-:W-:-:S09]  /*08c0*/  IMAD.MOV.U32 R20, RZ, RZ, RZ ;  /* 0x000000ffff147224 */ /* 0x000fd200078e00ff */
[C---:B------:R-:W-:Y:S02]  /*08d0*/  FSETP.NEU.AND P0, PT, R3.reuse, RZ, PT ;  /* 0x000000ff0300720b */ /* 0x040fe40003f0d000 */
[----:B------:R-:W-:-:S04]  /*08e0*/  LOP3.LUT R11, R3, 0x80000000, R11, 0x48, !PT ;  /* 0x80000000030b7812 */ /* 0x000fc800078e480b */
[----:B------:R-:W-:-:S07]  /*08f0*/  LOP3.LUT R21, R11, R21, RZ, 0xfc, !PT ;  /* 0x000000150b157212 */ /* 0x000fce00078efcff */
[----:B------:R-:W-:Y:S05]  /*0900*/  @!P0 BRA `(.L_x_4) ;  /* 0x00000000007c8947 */ /* 0x000fea0003800000 */
[----:B------:R-:W-:Y:S02]  /*0910*/  IMAD.MOV R3, RZ, RZ, -R12 ;  /* 0x000000ffff037224 */ /* 0x000fe400078e0a0c */
[----:B------:R-:W-:-:S06]  /*0920*/  IMAD.MOV.U32 R2, RZ, RZ, RZ ;  /* 0x000000ffff027224 */ /* 0x000fcc00078e00ff */
[----:B------:R-:W-:Y:S02]  /*0930*/  DFMA R2, R18, -R2, R16 ;  /* 0x800000021202722b */ /* 0x000fe40000000010 */
[----:B------:R-:W-:-:S04]  /*0940*/  DMUL.RP R16, R16, R20 ;  /* 0x0000001410107228 */ /* 0x000fc80000008000 */
[----:B------:R-:W-:-:S04]  /*0950*/  IADD3 R2, PT, PT, -R12, -0x43300000, RZ ;  /* 0xbcd000000c027810 */ /* 0x000fc80007ffe1ff */
[----:B------:R-:W-:Y:S02]  /*0960*/  FSETP.NEU.AND P0, PT, |R3|, R2, PT ;  /* 0x000000020300720b */ /* 0x000fe40003f0d200 */
[----:B------:R-:W-:Y:S02]  /*0970*/  LOP3.LUT R11, R17, R11, RZ, 0x3c, !PT ;  /* 0x0000000b110b7212 */ /* 0x000fe400078e3cff */
[----:B------:R-:W-:Y:S02]  /*0980*/  FSEL R18, R16, R18, !P0 ;  /* 0x0000001210127208 */ /* 0x000fe40004000000 */
[----:B------:R-:W-:Y:S01]  /*0990*/  FSEL R19, R11, R19, !P0 ;  /* 0x000000130b137208 */ /* 0x000fe20004000000 */
[----:B------:R-:W-:Y:S06]  /*09a0*/  BRA `(.L_x_4) ;  /* 0x0000000000547947 */ /* 0x000fec0003800000 */
.L_x_3:
[----:B------:R-:W-:-:S14]  /*09b0*/  DSETP.NAN.AND P0, PT, R12, R12, PT ;  /* 0x0000000c0c00722a */ /* 0x000fdc0003f08000 */
[----:B------:R-:W-:Y:S05]  /*09c0*/  @P0 BRA `(.L_x_5) ;  /* 0x0000000000440947 */ /* 0x000fea0003800000 */
[----:B------:R-:W-:-:S14]  /*09d0*/  DSETP.NAN.AND P0, PT, R10, R10, PT ;  /* 0x0000000a0a00722a */ /* 0x000fdc0003f08000 */
[----:B------:R-:W-:Y:S05]  /*09e0*/  @P0 BRA `(.L_x_6) ;  /* 0x0000000000300947 */ /* 0x000fea0003800000 */
[----:B------:R-:W-:Y:S01]  /*09f0*/  ISETP.NE.AND P0, PT, R22, R23, PT ;  /* 0x000000171600720c */ /* 0x000fe20003f05270 */
[----:B------:R-:W-:Y:S02]  /*0a00*/  IMAD.MOV.U32 R18, RZ, RZ, 0x0 ;  /* 0x00000000ff127424 */ /* 0x000fe400078e00ff */
[----:B------:R-:W-:-:S10]  /*0a10*/  IMAD.MOV.U32 R19, RZ, RZ, -0x80000 ;  /* 0xfff80000ff137424 */ /* 0x000fd400078e00ff */
[----:B------:R-:W-:Y:S05]  /*0a20*/  @!P0 BRA `(.L_x_4) ;  /* 0x0000000000348947 */ /* 0x000fea0003800000 */
[----:B------:R-:W-:Y:S02]  /*0a30*/  ISETP.NE.AND P0, PT, R22, 0x7ff00000, PT ;  /* 0x7ff000001600780c */ /* 0x000fe40003f05270 */
[----:B------:R-:W-:Y:S02]  /*0a40*/  LOP3.LUT R19, R13, 0x80000000, R11, 0x48, !PT ;  /* 0x800000000d137812 */ /* 0x000fe400078e480b */
[----:B------:R-:W-:-:S13]  /*0a50*/  ISETP.EQ.OR P0, PT, R23, RZ, !P0 ;  /* 0x000000ff1700720c */ /* 0x000fda0004702670 */
[----:B------:R-:W-:Y:S01]  /*0a60*/  @P0 LOP3.LUT R2, R19, 0x7ff00000, RZ, 0xfc, !PT ;  /* 0x7ff0000013020812 */ /* 0x000fe200078efcff */
[----:B------:R-:W-:Y:S02]  /*0a70*/  @!P0 IMAD.MOV.U32 R18, RZ, RZ, RZ ;  /* 0x000000ffff128224 */ /* 0x000fe400078e00ff */
[----:B------:R-:W-:Y:S02]  /*0a80*/  @P0 IMAD.MOV.U32 R18, RZ, RZ, RZ ;  /* 0x000000ffff120224 */ /* 0x000fe400078e00ff */
[----:B------:R-:W-:Y:S01]  /*0a90*/  @P0 IMAD.MOV.U32 R19, RZ, RZ, R2 ;  /* 0x000000ffff130224 */ /* 0x000fe200078e0002 */
[----:B------:R-:W-:Y:S06]  /*0aa0*/  BRA `(.L_x_4) ;  /* 0x0000000000147947 */ /* 0x000fec0003800000 */
.L_x_6:
[----:B------:R-:W-:Y:S01]  /*0ab0*/  LOP3.LUT R19, R11, 0x80000, RZ, 0xfc, !PT ;  /* 0x000800000b137812 */ /* 0x000fe200078efcff */
[----:B------:R-:W-:Y:S01]  /*0ac0*/  IMAD.MOV.U32 R18, RZ, RZ, R10 ;  /* 0x000000ffff127224 */ /* 0x000fe200078e000a */
[----:B------:R-:W-:Y:S06]  /*0ad0*/  BRA `(.L_x_4) ;  /* 0x0000000000087947 */ /* 0x000fec0003800000 */
.L_x_5:
[----:B------:R-:W-:Y:S01]  /*0ae0*/  LOP3.LUT R19, R13, 0x80000, RZ, 0xfc, !PT ;  /* 0x000800000d137812 */ /* 0x000fe200078efcff */
[----:B------:R-:W-:-:S07]  /*0af0*/  IMAD.MOV.U32 R18, RZ, RZ, R12 ;  /* 0x000000ffff127224 */ /* 0x000fce00078e000c */
.L_x_4:
[----:B------:R-:W-:Y:S05]  /*0b00*/  BSYNC.RECONVERGENT B1 ;  /* 0x0000000000017941 */ /* 0x000fea0003800200 */
.L_x_2:
[----:B------:R-:W-:Y:S02]  /*0b10*/  IMAD.MOV.U32 R2, RZ, RZ, R0 ;  /* 0x000000ffff027224 */ /* 0x000fe400078e0000 */
[----:B------:R-:W-:-:S04]  /*0b20*/  IMAD.MOV.U32 R3, RZ, RZ, 0x0 ;  /* 0x00000000ff037424 */ /* 0x000fc800078e00ff */
[----:B------:R-:W-:Y:S05]  /*0b30*/  RET.REL.NODEC R2 `(_Z7pde_odedddiiPdS_S_ddddd) ;  /* 0xfffffff402307950 */ /* 0x000fea0003c3ffff */
.L_x_7:
[----:B------:R-:W-:-:S00]  /*0b40*/  BRA `(.L_x_7) ;  /* 0xfffffffc00fc7947 */ /* 0x000fc0000383ffff */
[----:B------:R-:W-:-:S00]  /*0b50*/  NOP ;  /* 0x0000000000007918 */ /* 0x000fc00000000000 */
        /* <DEDUP_REMOVED lines=10> */
.L_x_9:


//--------------------- .text._Z6ghostsiiPd       --------------------------
	.section	.text._Z6ghostsiiPd,"ax",@progbits
	.align	128
        .global         _Z6ghostsiiPd
        .type           _Z6ghostsiiPd,@function
        .size           _Z6ghostsiiPd,(.L_x_11 - _Z6ghostsiiPd)
        .other          _Z6ghostsiiPd,@"STO_CUDA_ENTRY STV_DEFAULT"
_Z6ghostsiiPd:
.text._Z6ghostsiiPd:
[----:B------:R-:W-:Y:S01]  /*0000*/  LDC R1, c[0x0][0x37c] ;  /* 0x0000df00ff017b82 */ /* 0x000fe20000000800 */
[----:B------:R-:W0:Y:S07]  /*0010*/  S2R R17, SR_TID.X ;  /* 0x0000000000117919 */ /* 0x000e2e0000002100 */
[----:B------:R-:W1:Y:S01]  /*0020*/  LDC.64 R4, c[0x0][0x380] ;  /* 0x0000e000ff047b82 */ /* 0x000e620000000a00 */
[----:B------:R-:W2:Y:S07]  /*0030*/  LDCU.64 UR4, c[0x0][0x358] ;  /* 0x00006b00ff0477ac */ /* 0x000eae0008000a00 */
[----:B------:R-:W3:Y:S08]  /*0040*/  LDC.64 R2, c[0x0][0x388] ;  /* 0x0000e200ff027b82 */ /* 0x000ef00000000a00 */
[----:B------:R-:W4:Y:S01]  /*0050*/  LDC.64 R18, c[0x0][0x388] ;  /* 0x0000e200ff127b82 */ /* 0x000f220000000a00 */
[----:B-1----:R-:W-:-:S05]  /*0060*/  IADD3 R0, PT, PT, R4, 0x2, RZ ;  /* 0x0000000204007810 */ /* 0x002fca0007ffe0ff */
[----:B0-----:R-:W-:-:S04]  /*0070*/  IMAD R7, R0, R17, R0 ;  /* 0x0000001100077224 */ /* 0x001fc800078e0200 */
[----:B---3--:R-:W-:-:S05]  /*0080*/  IMAD.WIDE R6, R7, 0x8, R2 ;  /* 0x0000000807067825 */ /* 0x008fca00078e0202 */
[----:B--2---:R-:W2:Y:S01]  /*0090*/  LDG.E.64 R8, desc[UR4][R6.64+0x10] ;  /* 0x0000100406087981 */ /* 0x004ea2000c1e1b00 */
[----:B------:R-:W-:Y:S01]  /*00a0*/  IMAD.WIDE R10, R4, 0x8, R6 ;  /* 0x00000008040a7825 */ /* 0x000fe200078e0206 */
[----:B------:R-:W-:-:S04]  /*00b0*/  SHF.L.U32 R16, R0, 0x1, RZ ;  /* 0x0000000100107819 */ /* 0x000fc800000006ff */
[C---:B------:R-:W-:Y:S01]  /*00c0*/  IADD3 R4, P0, PT, R16.reuse, R17, RZ ;  /* 0x0000001110047210 */ /* 0x040fe20007f1e0ff */
[----:B--2---:R0:W-:Y:S04]  /*00d0*/  STG.E.64 desc[UR4][R6.64], R8 ;  /* 0x0000000806007986 */ /* 0x0041e8000c101b04 */
[----:B------:R-:W2:Y:S01]  /*00e0*/  LDG.E.64 R12, desc[UR4][R10.64+-0x8] ;  /* 0xfffff8040a0c7981 */ /* 0x000ea2000c1e1b00 */
[----:B------:R-:W-:Y:S02]  /*00f0*/  LEA.HI.X.SX32 R15, R16, RZ, 0x1, P0 ;  /* 0x000000ff100f7211 */ /* 0x000fe400000f0eff */
[----:B----4-:R-:W-:-:S04]  /*0100*/  LEA R14, P0, R4, R18, 0x3 ;  /* 0x00000012040e7211 */ /* 0x010fc800078018ff */
[----:B------:R-:W-:Y:S02]  /*0110*/  LEA.HI.X R15, R4, R19, R15, 0x3, P0 ;  /* 0x00000013040f7211 */ /* 0x000fe400000f1c0f */
[----:B------:R-:W-:Y:S01]  /*0120*/  IADD3 R5, PT, PT, R5, -0x1, RZ ;  /* 0xffffffff05057810 */ /* 0x000fe20007ffe0ff */
[----:B------:R-:W-:Y:S01]  /*0130*/  IMAD.WIDE.U32 R2, R17, 0x8, R2 ;  /* 0x0000000811027825 */ /* 0x000fe200078e0002 */
[----:B--2---:R-:W-:Y:S04]  /*0140*/  STG.E.64 desc[UR4][R10.64+0x8], R12 ;  /* 0x0000080c0a007986 */ /* 0x004fe8000c101b04 */
[----:B------:R-:W2:Y:S01]  /*0150*/  LDG.E.64 R14, desc[UR4][R14.64+0x8] ;  /* 0x000008040e0e7981 */ /* 0x000ea2000c1e1b00 */
[----:B0-----:R-:W-:-:S04]  /*0160*/  IMAD R7, R0, R5, RZ ;  /* 0x0000000500077224 */ /* 0x001fc800078e02ff */
[--C-:B------:R-:W-:Y:S01]  /*0170*/  IMAD.WIDE R4, R7, 0x8, R2.reuse ;  /* 0x0000000807047825 */ /* 0x100fe200078e0202 */
[----:B------:R-:W-:Y:S01]  /*0180*/  IADD3 R7, PT, PT, R16, R7, RZ ;  /* 0x0000000710077210 */ /* 0x000fe20007ffe0ff */
[----:B--2---:R-:W-:Y:S04]  /*0190*/  STG.E.64 desc[UR4][R2.64+0x8], R14 ;  /* 0x0000080e02007986 */ /* 0x004fe8000c101b04 */
[----:B------:R-:W2:Y:S01]  /*01a0*/  LDG.E.64 R4, desc[UR4][R4.64+0x8] ;  /* 0x0000080404047981 */ /* 0x000ea2000c1e1b00 */
[----:B------:R-:W-:-:S05]  /*01b0*/  IMAD.WIDE R6, R7, 0x8, R2 ;  /* 0x0000000807067825 */ /* 0x000fca00078e0202 */
[----:B--2---:R-:W-:Y:S01]  /*01c0*/  STG.E.64 desc[UR4][R6.64+0x8], R4 ;  /* 0x0000080406007986 */ /* 0x004fe2000c101b04 */
[----:B------:R-:W-:Y:S05]  /*01d0*/  EXIT ;  /* 0x000000000000794d */ /* 0x000fea0003800000 */
.L_x_8:
        /* <DEDUP_REMOVED lines=10> */
.L_x_11:


//--------------------- .nv.shared.reserved.0     --------------------------
	.section	.nv.shared.reserved.0,"aw",@nobits
	.weak		__nv_reservedSMEM_offset_0_alias
	.size		__nv_reservedSMEM_offset_0_alias, 0, 64
	.other		__nv_reservedSMEM_offset_0_alias,@"STO_CUDA_RESERVED_SHARED STV_DEFAULT"
__nv_reservedSMEM_offset_0_alias:
	.zero		0
	.zero		64


//--------------------- .nv.constant0._Z7pde_odedddiiPdS_S_ddddd --------------------------
	.section	.nv.constant0._Z7pde_odedddiiPdS_S_ddddd,"a",@progbits
	.sectionflags	@""
	.align	4
.nv.constant0._Z7pde_odedddiiPdS_S_ddddd:
	.zero		992


//--------------------- .nv.constant0._Z6ghostsiiPd --------------------------
	.section	.nv.constant0._Z6ghostsiiPd,"a",@progbits
	.sectionflags	@""
	.align	4
.nv.constant0._Z6ghostsiiPd:
	.zero		912


//--------------------- SYMBOLS --------------------------

	.type		.nv.reservedSmem.offset0,@object
	.size		.nv.reservedSmem.offset0,0x4
